	.headerflags	@"EF_CUDA_TEXMODE_UNIFIED EF_CUDA_64BIT_ADDRESS EF_CUDA_ACCELERATORS EF_CUDA_SM90 EF_CUDA_VIRTUAL_SM(EF_CUDA_SM90)"
	.elftype	@"ET_EXEC"


//--------------------- .nv.info                  --------------------------
	.section	.nv.info,"",@"SHT_CUDA_INFO"
	.align	4


	//----- nvinfo : EIATTR_REGCOUNT
	.align		4
        /*0000*/ 	.byte	0x04, 0x2f
        /*0002*/ 	.short	(.L_3 - .L_2)
	.align		4
.L_2:
        /*0004*/ 	.word	index@(triton_poi_fused__native_batch_norm_legit_no_training_relu_38)
        /*0008*/ 	.word	0x00000016


	//----- nvinfo : EIATTR_MIN_STACK_SIZE
	.align		4
.L_3:
        /*000c*/ 	.byte	0x04, 0x12
        /*000e*/ 	.short	(.L_5 - .L_4)
	.align		4
.L_4:
        /*0010*/ 	.word	index@(triton_poi_fused__native_batch_norm_legit_no_training_relu_38)
        /*0014*/ 	.word	0x00000000


	//----- nvinfo : EIATTR_FRAME_SIZE
	.align		4
.L_5:
        /*0018*/ 	.byte	0x04, 0x11
        /*001a*/ 	.short	(.L_7 - .L_6)
	.align		4
.L_6:
        /*001c*/ 	.word	index@(triton_poi_fused__native_batch_norm_legit_no_training_relu_38)
        /*0020*/ 	.word	0x00000000


	//----- nvinfo : EIATTR_MIN_STACK_SIZE
	.align		4
.L_7:
        /*0024*/ 	.byte	0x04, 0x12
        /*0026*/ 	.short	(.L_9 - .L_8)
	.align		4
.L_8:
        /*0028*/ 	.word	index@(triton_poi_fused__native_batch_norm_legit_no_training_relu_38)
        /*002c*/ 	.word	0x00000000
.L_9:


//--------------------- .nv.info.triton_poi_fused__native_batch_norm_legit_no_training_relu_38 --------------------------
	.section	.nv.info.triton_poi_fused__native_batch_norm_legit_no_training_relu_38,"",@"SHT_CUDA_INFO"
	.sectionflags	@""
	.align	4


	//----- nvinfo : EIATTR_CUDA_API_VERSION
	.align		4
        /*0000*/ 	.byte	0x04, 0x37
        /*0002*/ 	.short	(.L_11 - .L_10)
.L_10:
        /*0004*/ 	.word	0x0000007c


	//----- nvinfo : EIATTR_KPARAM_INFO
	.align		4
.L_11:
        /*0008*/ 	.byte	0x04, 0x17
        /*000a*/ 	.short	(.L_13 - .L_12)
.L_12:
        /*000c*/ 	.word	0x00000000
        /*0010*/ 	.short	0x0006
        /*0012*/ 	.short	0x0030
        /*0014*/ 	.byte	0x00, 0xf0, 0x11, 0x00


	//----- nvinfo : EIATTR_KPARAM_INFO
	.align		4
.L_13:
        /*0018*/ 	.byte	0x04, 0x17
        /*001a*/ 	.short	(.L_15 - .L_14)
.L_14:
        /*001c*/ 	.word	0x00000000
        /*0020*/ 	.short	0x0005
        /*0022*/ 	.short	0x0028
        /*0024*/ 	.byte	0x00, 0xf4, 0x21, 0x00


	//----- nvinfo : EIATTR_KPARAM_INFO
	.align		4
.L_15:
        /*0028*/ 	.byte	0x04, 0x17
        /*002a*/ 	.short	(.L_17 - .L_16)
.L_16:
        /*002c*/ 	.word	0x00000000
        /*0030*/ 	.short	0x0004
        /*0032*/ 	.short	0x0020
        /*0034*/ 	.byte	0x00, 0xf4, 0x21, 0x00


	//----- nvinfo : EIATTR_KPARAM_INFO
	.align		4
.L_17:
        /*0038*/ 	.byte	0x04, 0x17
        /*003a*/ 	.short	(.L_19 - .L_18)
.L_18:
        /*003c*/ 	.word	0x00000000
        /*0040*/ 	.short	0x0003
        /*0042*/ 	.short	0x0018
        /*0044*/ 	.byte	0x00, 0xf4, 0x21, 0x00


	//----- nvinfo : EIATTR_KPARAM_INFO
	.align		4
.L_19:
        /*0048*/ 	.byte	0x04, 0x17
        /*004a*/ 	.short	(.L_21 - .L_20)
.L_20:
        /*004c*/ 	.word	0x00000000
        /*0050*/ 	.short	0x0002
        /*0052*/ 	.short	0x0010
        /*0054*/ 	.byte	0x00, 0xf4, 0x21, 0x00


	//----- nvinfo : EIATTR_KPARAM_INFO
	.align		4
.L_21:
        /*0058*/ 	.byte	0x04, 0x17
        /*005a*/ 	.short	(.L_23 - .L_22)
.L_22:
        /*005c*/ 	.word	0x00000000
        /*0060*/ 	.short	0x0001
        /*0062*/ 	.short	0x0008
        /*0064*/ 	.byte	0x00, 0xf4, 0x21, 0x00


	//----- nvinfo : EIATTR_KPARAM_INFO
	.align		4
.L_23:
        /*0068*/ 	.byte	0x04, 0x17
        /*006a*/ 	.short	(.L_25 - .L_24)
.L_24:
        /*006c*/ 	.word	0x00000000
        /*0070*/ 	.short	0x0000
        /*0072*/ 	.short	0x0000
        /*0074*/ 	.byte	0x00, 0xf4, 0x21, 0x00


	//----- nvinfo : EIATTR_SPARSE_MMA_MASK
	.align		4
.L_25:
        /*0078*/ 	.byte	0x03, 0x50
        /*007a*/ 	.short	0x0000


	//----- nvinfo : EIATTR_MAXREG_COUNT
	.align		4
        /*007c*/ 	.byte	0x03, 0x1b
        /*007e*/ 	.short	0x00ff


	//----- nvinfo : EIATTR_EXIT_INSTR_OFFSETS
	.align		4
        /*0080*/ 	.byte	0x04, 0x1c
        /*0082*/ 	.short	(.L_27 - .L_26)


	//   ....[0]....
.L_26:
        /*0084*/ 	.word	0x00000420


	//   ....[1]....
        /*0088*/ 	.word	0x00000440


	//----- nvinfo : EIATTR_REQNTID
	.align		4
.L_27:
        /*008c*/ 	.byte	0x04, 0x10
        /*008e*/ 	.short	(.L_29 - .L_28)
.L_28:
        /*0090*/ 	.word	0x00000100
        /*0094*/ 	.word	0x00000001
        /*0098*/ 	.word	0x00000001


	//----- nvinfo : EIATTR_CBANK_PARAM_SIZE
	.align		4
.L_29:
        /*009c*/ 	.byte	0x03, 0x19
        /*009e*/ 	.short	0x0034


	//----- nvinfo : EIATTR_PARAM_CBANK
	.align		4
        /*00a0*/ 	.byte	0x04, 0x0a
        /*00a2*/ 	.short	(.L_31 - .L_30)
	.align		4
.L_30:
        /*00a4*/ 	.word	index@(.nv.constant0.triton_poi_fused__native_batch_norm_legit_no_training_relu_38)
        /*00a8*/ 	.short	0x0210
        /*00aa*/ 	.short	0x0034


	//----- nvinfo : EIATTR_SW_WAR
	.align		4
.L_31:
        /*00ac*/ 	.byte	0x04, 0x36
        /*00ae*/ 	.short	(.L_33 - .L_32)
.L_32:
        /*00b0*/ 	.word	0x00000008
.L_33:


//--------------------- .nv.callgraph             --------------------------
	.section	.nv.callgraph,"",@"SHT_CUDA_CALLGRAPH"
	.align	4
	.sectionentsize	8
	.align		4
        /*0000*/ 	.word	0x00000000
	.align		4
        /*0004*/ 	.word	0xffffffff
	.align		4
        /*0008*/ 	.word	0x00000000
	.align		4
        /*000c*/ 	.word	0xfffffffe
	.align		4
        /*0010*/ 	.word	0x00000000
	.align		4
        /*0014*/ 	.word	0xfffffffd
	.align		4
        /*0018*/ 	.word	0x00000000
	.align		4
        /*001c*/ 	.word	0xfffffffc


//--------------------- .nv.constant4             --------------------------
	.section	.nv.constant4,"a",@progbits
	.align	8
	.align		8
.nv.constant4:
        /*0000*/ 	.dword	_$_str
	.align		8
        /*0008*/ 	.dword	_$_str_$_2


//--------------------- .text.triton_poi_fused__native_batch_norm_legit_no_training_relu_38 --------------------------
	.section	.text.triton_poi_fused__native_batch_norm_legit_no_training_relu_38,"ax",@progbits
	.align	128
        .global         triton_poi_fused__native_batch_norm_legit_no_training_relu_38
        .type           triton_poi_fused__native_batch_norm_legit_no_training_relu_38,@function
        .size           triton_poi_fused__native_batch_norm_legit_no_training_relu_38,(.L_x_1 - triton_poi_fused__native_batch_norm_legit_no_training_relu_38)
        .other          triton_poi_fused__native_batch_norm_legit_no_training_relu_38,@"STO_CUDA_ENTRY STV_DEFAULT"
triton_poi_fused__native_batch_norm_legit_no_training_relu_38:
.text.triton_poi_fused__native_batch_norm_legit_no_training_relu_38:
[----:B------:R-:W0:Y:S01]  /*0000*/  LDC R1, c[0x0][0x28] ;  /* 0x00000a00ff017b82 */ /* 0x000e220000000800 */
[----:B------:R-:W1:Y:S07]  /*0010*/  S2R R0, SR_TID.X ;  /* 0x0000000000007919 */ /* 0x000e6e0000002100 */
[----:B------:R-:W2:Y:S01]  /*0020*/  LDC.64 R8, c[0x0][0x220] ;  /* 0x00008800ff087b82 */ /* 0x000ea20000000a00 */
[----:B------:R-:W-:Y:S01]  /*0030*/  ULDC.64 UR4, c[0x0][0x208] ;  /* 0x0000820000047ab9 */ /* 0x000fe20000000a00 */
[----:B------:R-:W3:Y:S06]  /*0040*/  S2R R5, SR_CTAID.X ;  /* 0x0000000000057919 */ /* 0x000eec0000002500 */
[----:B------:R-:W4:Y:S08]  /*0050*/  LDC.64 R12, c[0x0][0x210] ;  /* 0x00008400ff0c7b82 */ /* 0x000f300000000a00 */
[----:B------:R-:W5:Y:S08]  /*0060*/  LDC.64 R14, c[0x0][0x218] ;  /* 0x00008600ff0e7b82 */ /* 0x000f700000000a00 */
[----:B------:R-:W5:Y:S01]  /*0070*/  LDC.64 R16, c[0x0][0x228] ;  /* 0x00008a00ff107b82 */ /* 0x000f620000000a00 */
[----:B-1----:R-:W-:-:S07]  /*0080*/  SHF.L.U32 R0, R0, 0x1, RZ ;  /* 0x0000000100007819 */ /* 0x002fce00000006ff */
[----:B------:R-:W1:Y:S01]  /*0090*/  LDC.64 R18, c[0x0][0x230] ;  /* 0x00008c00ff127b82 */ /* 0x000e620000000a00 */
[----:B---3--:R-:W-:Y:S02]  /*00a0*/  SHF.R.S32.HI R3, RZ, 0x16, R5 ;  /* 0x00000016ff037819 */ /* 0x008fe40000011405 */
[----:B------:R-:W-:Y:S02]  /*00b0*/  LOP3.LUT R0, R0, 0x1fe, RZ, 0xc0, !PT ;  /* 0x000001fe00007812 */ /* 0x000fe400078ec0ff */
[----:B------:R-:W-:Y:S02]  /*00c0*/  SGXT R3, R3, 0x1 ;  /* 0x000000010303781a */ /* 0x000fe40000000200 */
[----:B------:R-:W-:-:S04]  /*00d0*/  LEA R0, R5, R0, 0x9 ;  /* 0x0000000005007211 */ /* 0x000fc800078e48ff */
[----:B------:R-:W-:Y:S02]  /*00e0*/  LEA.HI R3, R3, R0, RZ, 0x7 ;  /* 0x0000000003037211 */ /* 0x000fe400078f38ff */
[----:B------:R-:W-:Y:S02]  /*00f0*/  ISETP.GE.AND P0, PT, R0, 0x70800, PT ;  /* 0x000708000000780c */ /* 0x000fe40003f06270 */
[----:B------:R-:W-:-:S04]  /*0100*/  LOP3.LUT R3, R3, 0xffffff80, RZ, 0xc0, !PT ;  /* 0xffffff8003037812 */ /* 0x000fc800078ec0ff */
[----:B------:R-:W-:Y:S02]  /*0110*/  IADD3 R11, R0, -R3, RZ ;  /* 0x80000003000b7210 */ /* 0x000fe40007ffe0ff */
[----:B------:R-:W-:-:S03]  /*0120*/  CS2R R2, SRZ ;  /* 0x0000000000027805 */ /* 0x000fc6000001ff00 */
[----:B--2---:R-:W-:-:S05]  /*0130*/  IMAD.WIDE R8, R11, 0x4, R8 ;  /* 0x000000040b087825 */ /* 0x004fca00078e0208 */
[----:B------:R2:W3:Y:S01]  /*0140*/  @!P0 LDG.E.EL.64 R2, desc[UR4][R8.64] ;  /* 0x0000000408028981 */ /* 0x0004e2000c2e1b00 */
[----:B------:R-:W-:Y:S02]  /*0150*/  CS2R R4, SRZ ;  /* 0x0000000000047805 */ /* 0x000fe4000001ff00 */
[----:B------:R-:W-:Y:S01]  /*0160*/  CS2R R6, SRZ ;  /* 0x0000000000067805 */ /* 0x000fe2000001ff00 */
[----:B----4-:R-:W-:-:S04]  /*0170*/  IMAD.WIDE R12, R0, 0x4, R12 ;  /* 0x00000004000c7825 */ /* 0x010fc800078e020c */
[C---:B-----5:R-:W-:Y:S01]  /*0180*/  IMAD.WIDE R14, R11.reuse, 0x4, R14 ;  /* 0x000000040b0e7825 */ /* 0x060fe200078e020e */
[----:B------:R-:W4:Y:S01]  /*0190*/  @!P0 LDG.E.64 R4, desc[UR4][R12.64] ;  /* 0x000000040c048981 */ /* 0x000f22000c1e1b00 */
[----:B--2---:R-:W-:Y:S02]  /*01a0*/  CS2R R8, SRZ ;  /* 0x0000000000087805 */ /* 0x004fe4000001ff00 */
[C---:B0-----:R-:W-:Y:S01]  /*01b0*/  IMAD.WIDE R16, R11.reuse, 0x4, R16 ;  /* 0x000000040b107825 */ /* 0x041fe200078e0210 */
[----:B------:R0:W4:Y:S03]  /*01c0*/  @!P0 LDG.E.EL.64 R6, desc[UR4][R14.64] ;  /* 0x000000040e068981 */ /* 0x000126000c2e1b00 */
[----:B-1----:R-:W-:Y:S01]  /*01d0*/  IMAD.WIDE R18, R11, 0x4, R18 ;  /* 0x000000040b127825 */ /* 0x002fe200078e0212 */
[----:B------:R-:W-:-:S04]  /*01e0*/  CS2R R10, SRZ ;  /* 0x00000000000a7805 */ /* 0x000fc8000001ff00 */
[----:B------:R-:W2:Y:S04]  /*01f0*/  @!P0 LDG.E.EL.64 R8, desc[UR4][R18.64] ;  /* 0x0000000412088981 */ /* 0x000ea8000c2e1b00 */
[----:B------:R-:W2:Y:S01]  /*0200*/  @!P0 LDG.E.EL.64 R10, desc[UR4][R16.64] ;  /* 0x00000004100a8981 */ /* 0x000ea2000c2e1b00 */
[----:B0-----:R-:W-:Y:S01]  /*0210*/  HFMA2.MMA R14, -RZ, RZ, 1.625, 0 ;  /* 0x3e800000ff0e7435 */ /* 0x001fe200000001ff */
[----:B---3--:R-:W-:Y:S01]  /*0220*/  FADD R2, R2, 0.0010000000474974513054 ;  /* 0x3a83126f02027421 */ /* 0x008fe20000000000 */
[----:B------:R-:W-:-:S03]  /*0230*/  FADD R3, R3, 0.0010000000474974513054 ;  /* 0x3a83126f03037421 */ /* 0x000fc60000000000 */
[----:B------:R-:W0:Y:S08]  /*0240*/  MUFU.SQRT R12, R2 ;  /* 0x00000002000c7308 */ /* 0x000e300000002000 */
[----:B------:R1:W3:Y:S01]  /*0250*/  MUFU.SQRT R13, R3 ;  /* 0x00000003000d7308 */ /* 0x0002e20000002000 */
[C---:B0-----:R-:W-:Y:S02]  /*0260*/  FSETP.GT.AND P1, PT, R12.reuse, 8.50705917302346158658e+37, PT ;  /* 0x7e8000000c00780b */ /* 0x041fe40003f24000 */
[----:B------:R-:W-:Y:S01]  /*0270*/  FSETP.GEU.AND P3, PT, R12, 1.175494350822287508e-38, PT ;  /* 0x008000000c00780b */ /* 0x000fe20003f6e000 */
[----:B-1----:R-:W0:Y:S01]  /*0280*/  LDC.64 R2, c[0x0][0x238] ;  /* 0x00008e00ff027b82 */ /* 0x002e220000000a00 */
[----:B---3--:R-:W-:-:S02]  /*0290*/  FSETP.GT.AND P2, PT, R13, 8.50705917302346158658e+37, PT ;  /* 0x7e8000000d00780b */ /* 0x008fc40003f44000 */
[----:B------:R-:W-:-:S07]  /*02a0*/  FSETP.GEU.AND P4, PT, R13, 1.175494350822287508e-38, PT ;  /* 0x008000000d00780b */ /* 0x000fce0003f8e000 */
[----:B------:R-:W-:-:S04]  /*02b0*/  @P1 FMUL R12, R12, 0.25 ;  /* 0x3e8000000c0c1820 */ /* 0x000fc80000400000 */
[----:B------:R-:W-:Y:S01]  /*02c0*/  @!P3 FMUL R12, R12, 16777216 ;  /* 0x4b8000000c0cb820 */ /* 0x000fe20000400000 */
[----:B------:R-:W-:-:S04]  /*02d0*/  @P2 FMUL R13, R13, 0.25 ;  /* 0x3e8000000d0d2820 */ /* 0x000fc80000400000 */
[----:B------:R-:W-:Y:S01]  /*02e0*/  @!P4 FMUL R13, R13, 16777216 ;  /* 0x4b8000000d0dc820 */ /* 0x000fe20000400000 */
[----:B------:R-:W1:Y:S01]  /*02f0*/  MUFU.RCP R12, R12 ;  /* 0x0000000c000c7308 */ /* 0x000e620000001000 */
[----:B------:R-:W-:-:S07]  /*0300*/  FSEL R15, R14, 1, P1 ;  /* 0x3f8000000e0f7808 */ /* 0x000fce0000800000 */
[----:B------:R-:W3:Y:S01]  /*0310*/  MUFU.RCP R13, R13 ;  /* 0x0000000d000d7308 */ /* 0x000ee20000001000 */
[----:B------:R-:W-:Y:S01]  /*0320*/  FSEL R14, R14, 1, P2 ;  /* 0x3f8000000e0e7808 */ /* 0x000fe20001000000 */
[----:B------:R-:W-:-:S04]  /*0330*/  @!P3 FMUL R15, R15, 16777216 ;  /* 0x4b8000000f0fb820 */ /* 0x000fc80000400000 */
[----:B------:R-:W-:Y:S01]  /*0340*/  @!P4 FMUL R14, R14, 16777216 ;  /* 0x4b8000000e0ec820 */ /* 0x000fe20000400000 */
[----:B----4-:R-:W-:Y:S01]  /*0350*/  FADD R5, -R7, R5 ;  /* 0x0000000507057221 */ /* 0x010fe20000000100 */
[----:B------:R-:W-:Y:S01]  /*0360*/  FADD R4, -R6, R4 ;  /* 0x0000000406047221 */ /* 0x000fe20000000100 */
[----:B-1----:R-:W-:Y:S01]  /*0370*/  FMUL R15, R12, R15 ;  /* 0x0000000f0c0f7220 */ /* 0x002fe20000400000 */
[----:B---3--:R-:W-:-:S03]  /*0380*/  FMUL R14, R13, R14 ;  /* 0x0000000e0d0e7220 */ /* 0x008fc60000400000 */
[----:B------:R-:W-:Y:S01]  /*0390*/  FMUL R15, R4, R15 ;  /* 0x0000000f040f7220 */ /* 0x000fe20000400000 */
[----:B------:R-:W-:-:S03]  /*03a0*/  FMUL R14, R5, R14 ;  /* 0x0000000e050e7220 */ /* 0x000fc60000400000 */
[----:B--2---:R-:W-:Y:S01]  /*03b0*/  FFMA R8, R15, R10, R8 ;  /* 0x0000000a0f087223 */ /* 0x004fe20000000008 */
[----:B------:R-:W-:-:S04]  /*03c0*/  FFMA R9, R14, R11, R9 ;  /* 0x0000000b0e097223 */ /* 0x000fc80000000009 */
[----:B------:R-:W-:Y:S02]  /*03d0*/  FSETP.GEU.AND P1, PT, R8, RZ, PT ;  /* 0x000000ff0800720b */ /* 0x000fe40003f2e000 */
[C---:B------:R-:W-:Y:S01]  /*03e0*/  FSETP.GEU.AND P2, PT, R9.reuse, RZ, PT ;  /* 0x000000ff0900720b */ /* 0x040fe20003f4e000 */
[----:B0-----:R-:W-:Y:S01]  /*03f0*/  IMAD.WIDE R2, R0, 0x4, R2 ;  /* 0x0000000400027825 */ /* 0x001fe200078e0202 */
[----:B------:R-:W-:Y:S02]  /*0400*/  FSEL R8, R8, RZ, P1 ;  /* 0x000000ff08087208 */ /* 0x000fe40000800000 */
[----:B------:R-:W-:Y:S01]  /*0410*/  FSEL R9, R9, RZ, P2 ;  /* 0x000000ff09097208 */ /* 0x000fe20001000000 */
[----:B------:R-:W-:Y:S08]  /*0420*/  @P0 EXIT ;  /* 0x000000000000094d */ /* 0x000ff00003800000 */
[----:B------:R-:W-:Y:S01]  /*0430*/  STG.E.64 desc[UR4][R2.64], R8 ;  /* 0x0000000802007986 */ /* 0x000fe2000c101b04 */
[----:B------:R-:W-:Y:S05]  /*0440*/  EXIT ;  /* 0x000000000000794d */ /* 0x000fea0003800000 */
.L_x_0:
[----:B------:R-:W-:-:S00]  /*0450*/  BRA `(.L_x_0) ;  /* 0xfffffffc00fc7947 */ /* 0x000fc0000383ffff */
[----:B------:R-:W-:-:S00]  /*0460*/  NOP ;  /* 0x0000000000007918 */ /* 0x000fc00000000000 */
        /* <DEDUP_REMOVED lines=9> */
.L_x_1:


//--------------------- .nv.global.init           --------------------------
	.section	.nv.global.init,"aw",@progbits
.nv.global.init:
	.type		_$_str,@object
	.size		_$_str,(_$_str_$_2 - _$_str)
_$_str:
        /*0000*/ 	.byte	0x5f, 0x5f, 0x43, 0x55, 0x44, 0x41, 0x5f, 0x46, 0x54, 0x5a, 0x00
	.type		_$_str_$_2,@object
	.size		_$_str_$_2,(.L_1 - _$_str_$_2)
_$_str_$_2:
        /*000b*/ 	.byte	0x5f, 0x5f, 0x43, 0x55, 0x44, 0x41, 0x5f, 0x50, 0x52, 0x45, 0x43, 0x5f, 0x53, 0x51, 0x52, 0x54
        /*001b*/ 	.byte	0x00
.L_1:


//--------------------- .nv.constant0.triton_poi_fused__native_batch_norm_legit_no_training_relu_38 --------------------------
	.section	.nv.constant0.triton_poi_fused__native_batch_norm_legit_no_training_relu_38,"a",@progbits
	.sectionflags	@""
	.align	4
.nv.constant0.triton_poi_fused__native_batch_norm_legit_no_training_relu_38:
	.zero		580
